	.headerflags	@"EF_CUDA_TEXMODE_UNIFIED EF_CUDA_64BIT_ADDRESS EF_CUDA_ACCELERATORS EF_CUDA_SM90 EF_CUDA_VIRTUAL_SM(EF_CUDA_SM90)"
	.elftype	@"ET_EXEC"


//--------------------- .nv.info                  --------------------------
	.section	.nv.info,"",@"SHT_CUDA_INFO"
	.align	4


	//----- nvinfo : EIATTR_REGCOUNT
	.align		4
        /*0000*/ 	.byte	0x04, 0x2f
        /*0002*/ 	.short	(.L_3 - .L_2)
	.align		4
.L_2:
        /*0004*/ 	.word	index@(triton_poi_fused__native_batch_norm_legit_no_training_leaky_relu_50)
        /*0008*/ 	.word	0x0000001c


	//----- nvinfo : EIATTR_MIN_STACK_SIZE
	.align		4
.L_3:
        /*000c*/ 	.byte	0x04, 0x12
        /*000e*/ 	.short	(.L_5 - .L_4)
	.align		4
.L_4:
        /*0010*/ 	.word	index@(triton_poi_fused__native_batch_norm_legit_no_training_leaky_relu_50)
        /*0014*/ 	.word	0x00000000


	//----- nvinfo : EIATTR_FRAME_SIZE
	.align		4
.L_5:
        /*0018*/ 	.byte	0x04, 0x11
        /*001a*/ 	.short	(.L_7 - .L_6)
	.align		4
.L_6:
        /*001c*/ 	.word	index@(triton_poi_fused__native_batch_norm_legit_no_training_leaky_relu_50)
        /*0020*/ 	.word	0x00000000


	//----- nvinfo : EIATTR_MIN_STACK_SIZE
	.align		4
.L_7:
        /*0024*/ 	.byte	0x04, 0x12
        /*0026*/ 	.short	(.L_9 - .L_8)
	.align		4
.L_8:
        /*0028*/ 	.word	index@(triton_poi_fused__native_batch_norm_legit_no_training_leaky_relu_50)
        /*002c*/ 	.word	0x00000000
.L_9:


//--------------------- .nv.info.triton_poi_fused__native_batch_norm_legit_no_training_leaky_relu_50 --------------------------
	.section	.nv.info.triton_poi_fused__native_batch_norm_legit_no_training_leaky_relu_50,"",@"SHT_CUDA_INFO"
	.sectionflags	@""
	.align	4


	//----- nvinfo : EIATTR_CUDA_API_VERSION
	.align		4
        /*0000*/ 	.byte	0x04, 0x37
        /*0002*/ 	.short	(.L_11 - .L_10)
.L_10:
        /*0004*/ 	.word	0x0000007c


	//----- nvinfo : EIATTR_KPARAM_INFO
	.align		4
.L_11:
        /*0008*/ 	.byte	0x04, 0x17
        /*000a*/ 	.short	(.L_13 - .L_12)
.L_12:
        /*000c*/ 	.word	0x00000000
        /*0010*/ 	.short	0x0006
        /*0012*/ 	.short	0x0030
        /*0014*/ 	.byte	0x00, 0xf0, 0x11, 0x00


	//----- nvinfo : EIATTR_KPARAM_INFO
	.align		4
.L_13:
        /*0018*/ 	.byte	0x04, 0x17
        /*001a*/ 	.short	(.L_15 - .L_14)
.L_14:
        /*001c*/ 	.word	0x00000000
        /*0020*/ 	.short	0x0005
        /*0022*/ 	.short	0x0028
        /*0024*/ 	.byte	0x00, 0xf4, 0x21, 0x00


	//----- nvinfo : EIATTR_KPARAM_INFO
	.align		4
.L_15:
        /*0028*/ 	.byte	0x04, 0x17
        /*002a*/ 	.short	(.L_17 - .L_16)
.L_16:
        /*002c*/ 	.word	0x00000000
        /*0030*/ 	.short	0x0004
        /*0032*/ 	.short	0x0020
        /*0034*/ 	.byte	0x00, 0xf4, 0x21, 0x00


	//----- nvinfo : EIATTR_KPARAM_INFO
	.align		4
.L_17:
        /*0038*/ 	.byte	0x04, 0x17
        /*003a*/ 	.short	(.L_19 - .L_18)
.L_18:
        /*003c*/ 	.word	0x00000000
        /*0040*/ 	.short	0x0003
        /*0042*/ 	.short	0x0018
        /*0044*/ 	.byte	0x00, 0xf4, 0x21, 0x00


	//----- nvinfo : EIATTR_KPARAM_INFO
	.align		4
.L_19:
        /*0048*/ 	.byte	0x04, 0x17
        /*004a*/ 	.short	(.L_21 - .L_20)
.L_20:
        /*004c*/ 	.word	0x00000000
        /*0050*/ 	.short	0x0002
        /*0052*/ 	.short	0x0010
        /*0054*/ 	.byte	0x00, 0xf4, 0x21, 0x00


	//----- nvinfo : EIATTR_KPARAM_INFO
	.align		4
.L_21:
        /*0058*/ 	.byte	0x04, 0x17
        /*005a*/ 	.short	(.L_23 - .L_22)
.L_22:
        /*005c*/ 	.word	0x00000000
        /*0060*/ 	.short	0x0001
        /*0062*/ 	.short	0x0008
        /*0064*/ 	.byte	0x00, 0xf4, 0x21, 0x00


	//----- nvinfo : EIATTR_KPARAM_INFO
	.align		4
.L_23:
        /*0068*/ 	.byte	0x04, 0x17
        /*006a*/ 	.short	(.L_25 - .L_24)
.L_24:
        /*006c*/ 	.word	0x00000000
        /*0070*/ 	.short	0x0000
        /*0072*/ 	.short	0x0000
        /*0074*/ 	.byte	0x00, 0xf4, 0x21, 0x00


	//----- nvinfo : EIATTR_SPARSE_MMA_MASK
	.align		4
.L_25:
        /*0078*/ 	.byte	0x03, 0x50
        /*007a*/ 	.short	0x0000


	//----- nvinfo : EIATTR_MAXREG_COUNT
	.align		4
        /*007c*/ 	.byte	0x03, 0x1b
        /*007e*/ 	.short	0x00ff


	//----- nvinfo : EIATTR_EXIT_INSTR_OFFSETS
	.align		4
        /*0080*/ 	.byte	0x04, 0x1c
        /*0082*/ 	.short	(.L_27 - .L_26)


	//   ....[0]....
.L_26:
        /*0084*/ 	.word	0x000005b0


	//----- nvinfo : EIATTR_REQNTID
	.align		4
.L_27:
        /*0088*/ 	.byte	0x04, 0x10
        /*008a*/ 	.short	(.L_29 - .L_28)
.L_28:
        /*008c*/ 	.word	0x00000080
        /*0090*/ 	.word	0x00000001
        /*0094*/ 	.word	0x00000001


	//----- nvinfo : EIATTR_CBANK_PARAM_SIZE
	.align		4
.L_29:
        /*0098*/ 	.byte	0x03, 0x19
        /*009a*/ 	.short	0x0034


	//----- nvinfo : EIATTR_PARAM_CBANK
	.align		4
        /*009c*/ 	.byte	0x04, 0x0a
        /*009e*/ 	.short	(.L_31 - .L_30)
	.align		4
.L_30:
        /*00a0*/ 	.word	index@(.nv.constant0.triton_poi_fused__native_batch_norm_legit_no_training_leaky_relu_50)
        /*00a4*/ 	.short	0x0210
        /*00a6*/ 	.short	0x0034


	//----- nvinfo : EIATTR_SW_WAR
	.align		4
.L_31:
        /*00a8*/ 	.byte	0x04, 0x36
        /*00aa*/ 	.short	(.L_33 - .L_32)
.L_32:
        /*00ac*/ 	.word	0x00000008
.L_33:


//--------------------- .nv.callgraph             --------------------------
	.section	.nv.callgraph,"",@"SHT_CUDA_CALLGRAPH"
	.align	4
	.sectionentsize	8
	.align		4
        /*0000*/ 	.word	0x00000000
	.align		4
        /*0004*/ 	.word	0xffffffff
	.align		4
        /*0008*/ 	.word	0x00000000
	.align		4
        /*000c*/ 	.word	0xfffffffe
	.align		4
        /*0010*/ 	.word	0x00000000
	.align		4
        /*0014*/ 	.word	0xfffffffd
	.align		4
        /*0018*/ 	.word	0x00000000
	.align		4
        /*001c*/ 	.word	0xfffffffc


//--------------------- .nv.constant4             --------------------------
	.section	.nv.constant4,"a",@progbits
	.align	8
	.align		8
.nv.constant4:
        /*0000*/ 	.dword	_$_str
	.align		8
        /*0008*/ 	.dword	_$_str_$_2


//--------------------- .text.triton_poi_fused__native_batch_norm_legit_no_training_leaky_relu_50 --------------------------
	.section	.text.triton_poi_fused__native_batch_norm_legit_no_training_leaky_relu_50,"ax",@progbits
	.align	128
        .global         triton_poi_fused__native_batch_norm_legit_no_training_leaky_relu_50
        .type           triton_poi_fused__native_batch_norm_legit_no_training_leaky_relu_50,@function
        .size           triton_poi_fused__native_batch_norm_legit_no_training_leaky_relu_50,(.L_x_1 - triton_poi_fused__native_batch_norm_legit_no_training_leaky_relu_50)
        .other          triton_poi_fused__native_batch_norm_legit_no_training_leaky_relu_50,@"STO_CUDA_ENTRY STV_DEFAULT"
triton_poi_fused__native_batch_norm_legit_no_training_leaky_relu_50:
.text.triton_poi_fused__native_batch_norm_legit_no_training_leaky_relu_50:
[----:B------:R-:W-:Y:S01]  /*0000*/  LDC R1, c[0x0][0x28] ;  /* 0x00000a00ff017b82 */ /* 0x000fe20000000800 */
[----:B------:R-:W1:Y:S07]  /*0010*/  S2R R0, SR_TID.X ;  /* 0x0000000000007919 */ /* 0x000e6e0000002100 */
[----:B------:R-:W2:Y:S01]  /*0020*/  LDC.64 R4, c[0x0][0x228] ;  /* 0x00008a00ff047b82 */ /* 0x000ea20000000a00 */
[----:B------:R-:W-:Y:S01]  /*0030*/  ULDC.64 UR4, c[0x0][0x208] ;  /* 0x0000820000047ab9 */ /* 0x000fe20000000a00 */
[----:B------:R-:W3:Y:S06]  /*0040*/  S2R R7, SR_CTAID.X ;  /* 0x0000000000077919 */ /* 0x000eec0000002500 */
[----:B------:R-:W4:Y:S08]  /*0050*/  LDC.64 R8, c[0x0][0x218] ;  /* 0x00008600ff087b82 */ /* 0x000f300000000a00 */
[----:B------:R-:W5:Y:S08]  /*0060*/  LDC.64 R12, c[0x0][0x220] ;  /* 0x00008800ff0c7b82 */ /* 0x000f700000000a00 */
[----:B------:R-:W5:Y:S01]  /*0070*/  LDC.64 R20, c[0x0][0x230] ;  /* 0x00008c00ff147b82 */ /* 0x000f620000000a00 */
[----:B-1----:R-:W-:-:S07]  /*0080*/  SHF.L.U32 R0, R0, 0x2, RZ ;  /* 0x0000000200007819 */ /* 0x002fce00000006ff */
[----:B------:R-:W1:Y:S01]  /*0090*/  LDC.64 R16, c[0x0][0x238] ;  /* 0x00008e00ff107b82 */ /* 0x000e620000000a00 */
[----:B---3--:R-:W-:Y:S02]  /*00a0*/  SHF.R.S32.HI R3, RZ, 0x16, R7 ;  /* 0x00000016ff037819 */ /* 0x008fe40000011407 */
[----:B------:R-:W-:Y:S02]  /*00b0*/  LOP3.LUT R0, R0, 0x1fc, RZ, 0xc0, !PT ;  /* 0x000001fc00007812 */ /* 0x000fe400078ec0ff */
[----:B------:R-:W-:Y:S02]  /*00c0*/  SGXT R3, R3, 0x1 ;  /* 0x000000010303781a */ /* 0x000fe40000000200 */
[----:B------:R-:W-:-:S04]  /*00d0*/  LEA R0, R7, R0, 0x9 ;  /* 0x0000000007007211 */ /* 0x000fc800078e48ff */
[----:B------:R-:W-:-:S04]  /*00e0*/  LEA.HI R3, R3, R0, RZ, 0x8 ;  /* 0x0000000003037211 */ /* 0x000fc800078f40ff */
[----:B------:R-:W-:-:S04]  /*00f0*/  LOP3.LUT R3, R3, 0xffffff00, RZ, 0xc0, !PT ;  /* 0xffffff0003037812 */ /* 0x000fc800078ec0ff */
[----:B------:R-:W-:-:S05]  /*0100*/  IADD3 R2, R0, -R3, RZ ;  /* 0x8000000300027210 */ /* 0x000fca0007ffe0ff */
[----:B--2---:R-:W-:-:S06]  /*0110*/  IMAD.WIDE R4, R2, 0x4, R4 ;  /* 0x0000000402047825 */ /* 0x004fcc00078e0204 */
[----:B------:R-:W2:Y:S01]  /*0120*/  LDG.E.EL.128 R4, desc[UR4][R4.64] ;  /* 0x0000000404047981 */ /* 0x000ea2000c2e1d00 */
[----:B----4-:R-:W-:-:S04]  /*0130*/  IMAD.WIDE R8, R0, 0x4, R8 ;  /* 0x0000000400087825 */ /* 0x010fc800078e0208 */
[C---:B-----5:R-:W-:Y:S02]  /*0140*/  IMAD.WIDE R12, R2.reuse, 0x4, R12 ;  /* 0x00000004020c7825 */ /* 0x060fe400078e020c */
[----:B------:R-:W3:Y:S04]  /*0150*/  LDG.E.128 R8, desc[UR4][R8.64] ;  /* 0x0000000408087981 */ /* 0x000ee8000c1e1d00 */
[----:B------:R-:W3:Y:S01]  /*0160*/  LDG.E.EL.128 R12, desc[UR4][R12.64] ;  /* 0x000000040c0c7981 */ /* 0x000ee2000c2e1d00 */
[----:B0-----:R-:W-:-:S04]  /*0170*/  IMAD.WIDE R20, R2, 0x4, R20 ;  /* 0x0000000402147825 */ /* 0x001fc800078e0214 */
[----:B-1----:R-:W-:Y:S02]  /*0180*/  IMAD.WIDE R16, R2, 0x4, R16 ;  /* 0x0000000402107825 */ /* 0x002fe400078e0210 */
[----:B------:R-:W4:Y:S04]  /*0190*/  LDG.E.EL.128 R20, desc[UR4][R20.64] ;  /* 0x0000000414147981 */ /* 0x000f28000c2e1d00 */
[----:B------:R-:W4:Y:S01]  /*01a0*/  LDG.E.EL.128 R16, desc[UR4][R16.64] ;  /* 0x0000000410107981 */ /* 0x000f22000c2e1d00 */
[----:B------:R-:W-:Y:S01]  /*01b0*/  HFMA2.MMA R3, -RZ, RZ, 1.625, 0 ;  /* 0x3e800000ff037435 */ /* 0x000fe200000001ff */
[----:B--2---:R-:W-:Y:S01]  /*01c0*/  FADD R6, R6, 9.9999997473787516356e-06 ;  /* 0x3727c5ac06067421 */ /* 0x004fe20000000000 */
[----:B------:R-:W-:Y:S01]  /*01d0*/  FADD R7, R7, 9.9999997473787516356e-06 ;  /* 0x3727c5ac07077421 */ /* 0x000fe20000000000 */
[----:B------:R-:W-:Y:S01]  /*01e0*/  FADD R5, R5, 9.9999997473787516356e-06 ;  /* 0x3727c5ac05057421 */ /* 0x000fe20000000000 */
[----:B------:R-:W-:Y:S01]  /*01f0*/  FADD R4, R4, 9.9999997473787516356e-06 ;  /* 0x3727c5ac04047421 */ /* 0x000fe20000000000 */
[----:B------:R-:W0:Y:S01]  /*0200*/  MUFU.SQRT R25, R6 ;  /* 0x0000000600197308 */ /* 0x000e220000002000 */
[----:B---3--:R-:W-:-:S07]  /*0210*/  FADD R8, R8, -R12 ;  /* 0x8000000c08087221 */ /* 0x008fce0000000000 */
[----:B------:R-:W1:Y:S01]  /*0220*/  MUFU.SQRT R2, R5 ;  /* 0x0000000500027308 */ /* 0x000e620000002000 */
[----:B------:R-:W-:Y:S01]  /*0230*/  FADD R9, R9, -R13 ;  /* 0x8000000d09097221 */ /* 0x000fe20000000000 */
[----:B------:R-:W-:Y:S01]  /*0240*/  FADD R10, R10, -R14 ;  /* 0x8000000e0a0a7221 */ /* 0x000fe20000000000 */
[----:B------:R-:W-:Y:S01]  /*0250*/  FADD R14, R11, -R15 ;  /* 0x8000000f0b0e7221 */ /* 0x000fe20000000000 */
[----:B0-----:R-:W-:-:S04]  /*0260*/  FSETP.GT.AND P6, PT, R25, 8.50705917302346158658e+37, PT ;  /* 0x7e8000001900780b */ /* 0x001fc80003fc4000 */
[----:B------:R-:W0:Y:S01]  /*0270*/  MUFU.SQRT R7, R7 ;  /* 0x0000000700077308 */ /* 0x000e220000002000 */
[----:B------:R-:W-:Y:S02]  /*0280*/  FSETP.GEU.AND P3, PT, R25, 1.175494350822287508e-38, PT ;  /* 0x008000001900780b */ /* 0x000fe40003f6e000 */
[----:B-1----:R-:W-:-:S05]  /*0290*/  FSETP.GT.AND P4, PT, R2, 8.50705917302346158658e+37, PT ;  /* 0x7e8000000200780b */ /* 0x002fca0003f84000 */
[----:B------:R1:W2:Y:S01]  /*02a0*/  MUFU.SQRT R24, R4 ;  /* 0x0000000400187308 */ /* 0x0002a20000002000 */
[----:B------:R-:W-:Y:S02]  /*02b0*/  FSETP.GEU.AND P0, PT, R2, 1.175494350822287508e-38, PT ;  /* 0x008000000200780b */ /* 0x000fe40003f0e000 */
[----:B------:R-:W-:Y:S01]  /*02c0*/  FSEL R13, R3, 1, P4 ;  /* 0x3f800000030d7808 */ /* 0x000fe20002000000 */
[----:B------:R-:W-:Y:S01]  /*02d0*/  @P6 FMUL R25, R25, 0.25 ;  /* 0x3e80000019196820 */ /* 0x000fe20000400000 */
[----:B0-----:R-:W-:-:S03]  /*02e0*/  FSETP.GT.AND P5, PT, R7, 8.50705917302346158658e+37, PT ;  /* 0x7e8000000700780b */ /* 0x001fc60003fa4000 */
[----:B------:R-:W-:Y:S01]  /*02f0*/  @!P3 FMUL R25, R25, 16777216 ;  /* 0x4b8000001919b820 */ /* 0x000fe20000400000 */
[----:B------:R-:W-:Y:S02]  /*0300*/  FSETP.GEU.AND P1, PT, R7, 1.175494350822287508e-38, PT ;  /* 0x008000000700780b */ /* 0x000fe40003f2e000 */
[C---:B-1----:R-:W-:Y:S01]  /*0310*/  FSEL R4, R3.reuse, 1, P6 ;  /* 0x3f80000003047808 */ /* 0x042fe20003000000 */
[----:B------:R-:W-:Y:S01]  /*0320*/  @P4 FMUL R2, R2, 0.25 ;  /* 0x3e80000002024820 */ /* 0x000fe20000400000 */
[----:B------:R-:W0:Y:S01]  /*0330*/  MUFU.RCP R5, R25 ;  /* 0x0000001900057308 */ /* 0x000e220000001000 */
[----:B------:R-:W-:Y:S01]  /*0340*/  FSEL R12, R3, 1, P5 ;  /* 0x3f800000030c7808 */ /* 0x000fe20002800000 */
[----:B------:R-:W-:Y:S01]  /*0350*/  @!P0 FMUL R13, R13, 16777216 ;  /* 0x4b8000000d0d8820 */ /* 0x000fe20000400000 */
[----:B--2---:R-:W-:Y:S01]  /*0360*/  FSETP.GT.AND P2, PT, R24, 8.50705917302346158658e+37, PT ;  /* 0x7e8000001800780b */ /* 0x004fe20003f44000 */
[----:B------:R-:W-:Y:S01]  /*0370*/  @!P0 FMUL R2, R2, 16777216 ;  /* 0x4b80000002028820 */ /* 0x000fe20000400000 */
[----:B------:R-:W-:Y:S01]  /*0380*/  FSETP.GEU.AND P6, PT, R24, 1.175494350822287508e-38, PT ;  /* 0x008000001800780b */ /* 0x000fe20003fce000 */
[----:B------:R-:W-:Y:S01]  /*0390*/  @!P3 FMUL R4, R4, 16777216 ;  /* 0x4b8000000404b820 */ /* 0x000fe20000400000 */
[----:B------:R-:W-:Y:S01]  /*03a0*/  @P5 FMUL R7, R7, 0.25 ;  /* 0x3e80000007075820 */ /* 0x000fe20000400000 */
[----:B------:R-:W-:Y:S01]  /*03b0*/  FSEL R3, R3, 1, P2 ;  /* 0x3f80000003037808 */ /* 0x000fe20001000000 */
[----:B------:R-:W-:Y:S01]  /*03c0*/  @!P1 FMUL R12, R12, 16777216 ;  /* 0x4b8000000c0c9820 */ /* 0x000fe20000400000 */
[----:B------:R-:W1:Y:S01]  /*03d0*/  MUFU.RCP R2, R2 ;  /* 0x0000000200027308 */ /* 0x000e620000001000 */
[----:B------:R-:W-:Y:S01]  /*03e0*/  @!P1 FMUL R7, R7, 16777216 ;  /* 0x4b80000007079820 */ /* 0x000fe20000400000 */
[----:B0-----:R-:W-:-:S04]  /*03f0*/  FMUL R11, R5, R4 ;  /* 0x00000004050b7220 */ /* 0x001fc80000400000 */
[----:B------:R-:W-:Y:S01]  /*0400*/  @P2 FMUL R24, R24, 0.25 ;  /* 0x3e80000018182820 */ /* 0x000fe20000400000 */
[----:B------:R-:W0:Y:S01]  /*0410*/  LDC.64 R4, c[0x0][0x210] ;  /* 0x00008400ff047b82 */ /* 0x000e220000000a00 */
[----:B------:R-:W2:Y:S01]  /*0420*/  MUFU.RCP R7, R7 ;  /* 0x0000000700077308 */ /* 0x000ea20000001000 */
[----:B------:R-:W-:Y:S01]  /*0430*/  @!P6 FMUL R3, R3, 16777216 ;  /* 0x4b8000000303e820 */ /* 0x000fe20000400000 */
[----:B------:R-:W-:Y:S01]  /*0440*/  @!P6 FMUL R24, R24, 16777216 ;  /* 0x4b8000001818e820 */ /* 0x000fe20000400000 */
[----:B------:R-:W-:Y:S01]  /*0450*/  FMUL R11, R11, R10 ;  /* 0x0000000a0b0b7220 */ /* 0x000fe20000400000 */
[----:B-1----:R-:W-:-:S04]  /*0460*/  FMUL R2, R2, R13 ;  /* 0x0000000d02027220 */ /* 0x002fc80000400000 */
[----:B------:R-:W1:Y:S01]  /*0470*/  MUFU.RCP R6, R24 ;  /* 0x0000001800067308 */ /* 0x000e620000001000 */
[----:B----4-:R-:W-:Y:S01]  /*0480*/  FFMA R18, R22, R11, R18 ;  /* 0x0000000b16127223 */ /* 0x010fe20000000012 */
[----:B------:R-:W-:-:S04]  /*0490*/  FMUL R2, R2, R9 ;  /* 0x0000000902027220 */ /* 0x000fc80000400000 */
[----:B------:R-:W-:Y:S01]  /*04a0*/  FSETP.GT.AND P1, PT, R18, RZ, PT ;  /* 0x000000ff1200720b */ /* 0x000fe20003f24000 */
[----:B--2---:R-:W-:Y:S01]  /*04b0*/  FMUL R7, R7, R12 ;  /* 0x0000000c07077220 */ /* 0x004fe20000400000 */
[----:B------:R-:W-:-:S03]  /*04c0*/  FFMA R17, R21, R2, R17 ;  /* 0x0000000215117223 */ /* 0x000fc60000000011 */
[----:B------:R-:W-:Y:S02]  /*04d0*/  FMUL R14, R7, R14 ;  /* 0x0000000e070e7220 */ /* 0x000fe40000400000 */
[----:B------:R-:W-:Y:S01]  /*04e0*/  FSETP.GT.AND P2, PT, R17, RZ, PT ;  /* 0x000000ff1100720b */ /* 0x000fe20003f44000 */
[----:B-1----:R-:W-:Y:S01]  /*04f0*/  FMUL R3, R6, R3 ;  /* 0x0000000306037220 */ /* 0x002fe20000400000 */
[----:B------:R-:W-:Y:S01]  /*0500*/  FFMA R19, R23, R14, R19 ;  /* 0x0000000e17137223 */ /* 0x000fe20000000013 */
[----:B0-----:R-:W-:-:S04]  /*0510*/  IMAD.WIDE R4, R0, 0x4, R4 ;  /* 0x0000000400047825 */ /* 0x001fc800078e0204 */
[----:B------:R-:W-:Y:S01]  /*0520*/  FMUL R3, R3, R8 ;  /* 0x0000000803037220 */ /* 0x000fe20000400000 */
[----:B------:R-:W-:Y:S01]  /*0530*/  @!P1 FMUL R18, R18, 0.10000000149011611938 ;  /* 0x3dcccccd12129820 */ /* 0x000fe20000400000 */
[----:B------:R-:W-:Y:S02]  /*0540*/  FSETP.GT.AND P0, PT, R19, RZ, PT ;  /* 0x000000ff1300720b */ /* 0x000fe40003f04000 */
[----:B------:R-:W-:Y:S02]  /*0550*/  FFMA R16, R20, R3, R16 ;  /* 0x0000000314107223 */ /* 0x000fe40000000010 */
[----:B------:R-:W-:-:S03]  /*0560*/  @!P2 FMUL R17, R17, 0.10000000149011611938 ;  /* 0x3dcccccd1111a820 */ /* 0x000fc60000400000 */
[----:B------:R-:W-:-:S06]  /*0570*/  FSETP.GT.AND P3, PT, R16, RZ, PT ;  /* 0x000000ff1000720b */ /* 0x000fcc0003f64000 */
[----:B------:R-:W-:-:S07]  /*0580*/  @!P0 FMUL R19, R19, 0.10000000149011611938 ;  /* 0x3dcccccd13138820 */ /* 0x000fce0000400000 */
[----:B------:R-:W-:-:S05]  /*0590*/  @!P3 FMUL R16, R16, 0.10000000149011611938 ;  /* 0x3dcccccd1010b820 */ /* 0x000fca0000400000 */
[----:B------:R-:W-:Y:S01]  /*05a0*/  STG.E.128 desc[UR4][R4.64], R16 ;  /* 0x0000001004007986 */ /* 0x000fe2000c101d04 */
[----:B------:R-:W-:Y:S05]  /*05b0*/  EXIT ;  /* 0x000000000000794d */ /* 0x000fea0003800000 */
.L_x_0:
[----:B------:R-:W-:-:S00]  /*05c0*/  BRA `(.L_x_0) ;  /* 0xfffffffc00fc7947 */ /* 0x000fc0000383ffff */
[----:B------:R-:W-:-:S00]  /*05d0*/  NOP ;  /* 0x0000000000007918 */ /* 0x000fc00000000000 */
        /* <DEDUP_REMOVED lines=10> */
.L_x_1:


//--------------------- .nv.global.init           --------------------------
	.section	.nv.global.init,"aw",@progbits
.nv.global.init:
	.type		_$_str,@object
	.size		_$_str,(_$_str_$_2 - _$_str)
_$_str:
        /*0000*/ 	.byte	0x5f, 0x5f, 0x43, 0x55, 0x44, 0x41, 0x5f, 0x46, 0x54, 0x5a, 0x00
	.type		_$_str_$_2,@object
	.size		_$_str_$_2,(.L_1 - _$_str_$_2)
_$_str_$_2:
        /*000b*/ 	.byte	0x5f, 0x5f, 0x43, 0x55, 0x44, 0x41, 0x5f, 0x50, 0x52, 0x45, 0x43, 0x5f, 0x53, 0x51, 0x52, 0x54
        /*001b*/ 	.byte	0x00
.L_1:


//--------------------- .nv.constant0.triton_poi_fused__native_batch_norm_legit_no_training_leaky_relu_50 --------------------------
	.section	.nv.constant0.triton_poi_fused__native_batch_norm_legit_no_training_leaky_relu_50,"a",@progbits
	.sectionflags	@""
	.align	4
.nv.constant0.triton_poi_fused__native_batch_norm_legit_no_training_leaky_relu_50:
	.zero		580
